//
// Generated by NVIDIA NVVM Compiler
//
// Compiler Build ID: CL-36424714
// Cuda compilation tools, release 13.0, V13.0.88
// Based on NVVM 20.0.0
//

.version 9.0
.target sm_100
.address_size 64

	// .globl	mult

.visible .entry mult(
	.param .u64 .ptr .align 1 mult_param_0,
	.param .u64 .ptr .align 1 mult_param_1,
	.param .u64 .ptr .align 1 mult_param_2
)
{
	.reg .pred 	%p<4>;
	.reg .b32 	%r<13>;
	.reg .b64 	%rd<13>;

	ld.param.u64 	%rd1, [mult_param_0];
	ld.param.u64 	%rd2, [mult_param_1];
	ld.param.u64 	%rd3, [mult_param_2];
	mov.u32 	%r5, %tid.x;
	mov.u32 	%r6, %ctaid.x;
	mov.u32 	%r1, %ntid.x;
	mad.lo.s32 	%r2, %r6, %r1, %r5;
	setp.gt.s32 	%p1, %r2, 175759;
	@%p1 bra 	$L__BB0_4;
	cvta.to.global.u64 	%rd4, %rd2;
	div.u32 	%r3, %r2, %r1;
	mul.lo.s32 	%r7, %r3, %r1;
	sub.s32 	%r4, %r2, %r7;
	mad.lo.s32 	%r8, %r4, 260, %r3;
	mul.wide.s32 	%rd5, %r8, 4;
	add.s64 	%rd6, %rd4, %rd5;
	ld.global.u32 	%r9, [%rd6];
	setp.ne.s32 	%p2, %r9, 1;
	@%p2 bra 	$L__BB0_4;
	cvta.to.global.u64 	%rd7, %rd1;
	mul.wide.s32 	%rd8, %r4, 4;
	add.s64 	%rd9, %rd7, %rd8;
	ld.global.u32 	%r10, [%rd9];
	setp.ne.s32 	%p3, %r10, 1;
	@%p3 bra 	$L__BB0_4;
	cvta.to.global.u64 	%rd10, %rd3;
	mul.wide.s32 	%rd11, %r3, 4;
	add.s64 	%rd12, %rd10, %rd11;
	ld.global.u32 	%r11, [%rd12];
	add.s32 	%r12, %r11, 1;
	st.global.u32 	[%rd12], %r12;
$L__BB0_4:
	ret;

}


// ===== COMPILED SASS (sm_100) =====

	.target	sm_100

	.elftype	@"ET_EXEC"


//--------------------- .note.nv.tkinfo           --------------------------
	.section	.note.nv.tkinfo,"",@"SHT_NOTE"
	.sectionflags	@"SHF_NOTE_NV_TKINFO"
	.tkinfo
        /*0018*/ 	.word	0x00000002
        /*0030*/ 	.string	""
        /*0030*/ 	.string	"ptxas"
        /*0030*/ 	.string	"Cuda compilation tools, release 13.0, V13.0.88"
        /*0030*/ 	.string	"Build cuda_13.0.r13.0/compiler.36424714_0"
        /*0030*/ 	.string	"-arch sm_100 -m 64 "



//--------------------- .note.nv.cuinfo           --------------------------
	.section	.note.nv.cuinfo,"",@"SHT_NOTE"
	.sectionflags	@"SHF_NOTE_NV_CUINFO"
        /*0018*/ 	.short	0x0002
        /*001a*/ 	.short	0x0064
        /*001c*/ 	.short	0x0082
	.zero		2


//--------------------- .nv.info                  --------------------------
	.section	.nv.info,"",@"SHT_CUDA_INFO"
	.align	4


	//----- nvinfo : EIATTR_REGCOUNT
	.align		4
        /*0000*/ 	.byte	0x04, 0x2f
        /*0002*/ 	.short	(.L_1 - .L_0)
	.align		4
.L_0:
        /*0004*/ 	.word	index@(mult)
        /*0008*/ 	.word	0x0000000a


	//----- nvinfo : EIATTR_FRAME_SIZE
	.align		4
.L_1:
        /*000c*/ 	.byte	0x04, 0x11
        /*000e*/ 	.short	(.L_3 - .L_2)
	.align		4
.L_2:
        /*0010*/ 	.word	index@(mult)
        /*0014*/ 	.word	0x00000000


	//----- nvinfo : EIATTR_MIN_STACK_SIZE
	.align		4
.L_3:
        /*0018*/ 	.byte	0x04, 0x12
        /*001a*/ 	.short	(.L_5 - .L_4)
	.align		4
.L_4:
        /*001c*/ 	.word	index@(mult)
        /*0020*/ 	.word	0x00000000
.L_5:


//--------------------- .nv.compat                --------------------------
	.section	.nv.compat,"",@"SHT_CUDA_COMPAT_INFO"
	.align	4
        /*0000*/ 	.byte	0x02, 0x09, 0x00, 0x00, 0x02, 0x02, 0x01, 0x00, 0x02, 0x05, 0x05, 0x00, 0x03, 0x07, 0x01, 0x01
        /*0010*/ 	.byte	0x02, 0x03, 0x00, 0x00, 0x02, 0x06, 0x01, 0x00, 0x04, 0x0b, 0x08, 0x00, 0x09, 0x00, 0x00, 0x00
        /*0020*/ 	.byte	0x00, 0x00, 0x00, 0x00


//--------------------- .nv.info.mult             --------------------------
	.section	.nv.info.mult,"",@"SHT_CUDA_INFO"
	.sectionflags	@""
	.align	4


	//----- nvinfo : EIATTR_CUDA_API_VERSION
	.align		4
        /*0000*/ 	.byte	0x04, 0x37
        /*0002*/ 	.short	(.L_7 - .L_6)
.L_6:
        /*0004*/ 	.word	0x00000082


	//----- nvinfo : EIATTR_KPARAM_INFO
	.align		4
.L_7:
        /*0008*/ 	.byte	0x04, 0x17
        /*000a*/ 	.short	(.L_9 - .L_8)
.L_8:
        /*000c*/ 	.word	0x00000000
        /*0010*/ 	.short	0x0002
        /*0012*/ 	.short	0x0010
        /*0014*/ 	.byte	0x00, 0xf5, 0x21, 0x00


	//----- nvinfo : EIATTR_KPARAM_INFO
	.align		4
.L_9:
        /*0018*/ 	.byte	0x04, 0x17
        /*001a*/ 	.short	(.L_11 - .L_10)
.L_10:
        /*001c*/ 	.word	0x00000000
        /*0020*/ 	.short	0x0001
        /*0022*/ 	.short	0x0008
        /*0024*/ 	.byte	0x00, 0xf5, 0x21, 0x00


	//----- nvinfo : EIATTR_KPARAM_INFO
	.align		4
.L_11:
        /*0028*/ 	.byte	0x04, 0x17
        /*002a*/ 	.short	(.L_13 - .L_12)
.L_12:
        /*002c*/ 	.word	0x00000000
        /*0030*/ 	.short	0x0000
        /*0032*/ 	.short	0x0000
        /*0034*/ 	.byte	0x00, 0xf5, 0x21, 0x00


	//----- nvinfo : EIATTR_SPARSE_MMA_MASK
	.align		4
.L_13:
        /*0038*/ 	.byte	0x03, 0x50
        /*003a*/ 	.short	0x0000


	//----- nvinfo : EIATTR_MAXREG_COUNT
	.align		4
        /*003c*/ 	.byte	0x03, 0x1b
        /*003e*/ 	.short	0x00ff


	//----- nvinfo : EIATTR_MERCURY_ISA_VERSION
	.align		4
        /*0040*/ 	.byte	0x03, 0x5f
        /*0042*/ 	.short	0x0101


	//----- nvinfo : EIATTR_VRC_CTA_INIT_COUNT
	.align		4
        /*0044*/ 	.byte	0x02, 0x4a
	.zero		1
	.zero		1


	//----- nvinfo : EIATTR_EXIT_INSTR_OFFSETS
	.align		4
        /*0048*/ 	.byte	0x04, 0x1c
        /*004a*/ 	.short	(.L_15 - .L_14)


	//   ....[0]....
.L_14:
        /*004c*/ 	.word	0x00000060


	//   ....[1]....
        /*0050*/ 	.word	0x00000210


	//   ....[2]....
        /*0054*/ 	.word	0x00000260


	//   ....[3]....
        /*0058*/ 	.word	0x000002c0


	//----- nvinfo : EIATTR_CBANK_PARAM_SIZE
	.align		4
.L_15:
        /*005c*/ 	.byte	0x03, 0x19
        /*005e*/ 	.short	0x0018


	//----- nvinfo : EIATTR_PARAM_CBANK
	.align		4
        /*0060*/ 	.byte	0x04, 0x0a
        /*0062*/ 	.short	(.L_17 - .L_16)
	.align		4
.L_16:
        /*0064*/ 	.word	index@(.nv.constant0.mult)
        /*0068*/ 	.short	0x0380
        /*006a*/ 	.short	0x0018


	//----- nvinfo : EIATTR_SW_WAR
	.align		4
.L_17:
        /*006c*/ 	.byte	0x04, 0x36
        /*006e*/ 	.short	(.L_19 - .L_18)
.L_18:
        /*0070*/ 	.word	0x00000008
.L_19:


//--------------------- .nv.callgraph             --------------------------
	.section	.nv.callgraph,"",@"SHT_CUDA_CALLGRAPH"
	.align	4
	.sectionentsize	8
	.align		4
        /*0000*/ 	.word	0x00000000
	.align		4
        /*0004*/ 	.word	0xffffffff
	.align		4
        /*0008*/ 	.word	0x00000000
	.align		4
        /*000c*/ 	.word	0xfffffffe
	.align		4
        /*0010*/ 	.word	0x00000000
	.align		4
        /*0014*/ 	.word	0xfffffffd
	.align		4
        /*0018*/ 	.word	0x00000000
	.align		4
        /*001c*/ 	.word	0xfffffffc


//--------------------- .text.mult                --------------------------
	.section	.text.mult,"ax",@progbits
	.align	128
        .global         mult
        .type           mult,@function
        .size           mult,(.L_x_1 - mult)
        .other          mult,@"STO_CUDA_ENTRY STV_DEFAULT"
mult:
.text.mult:
[----:B------:R-:W-:Y:S01]  /*0000*/  LDC R1, c[0x0][0x37c] ;  /* 0x0000df00ff017b82 */ /* 0x000fe20000000800 */
[----:B------:R-:W0:Y:S07]  /*0010*/  S2R R0, SR_TID.X ;  /* 0x0000000000007919 */ /* 0x000e2e0000002100 */
[----:B------:R-:W0:Y:S08]  /*0020*/  S2UR UR4, SR_CTAID.X ;  /* 0x00000000000479c3 */ /* 0x000e300000002500 */
[----:B------:R-:W0:Y:S02]  /*0030*/  LDC R6, c[0x0][0x360] ;  /* 0x0000d800ff067b82 */ /* 0x000e240000000800 */
[----:B0-----:R-:W-:-:S05]  /*0040*/  IMAD R0, R6, UR4, R0 ;  /* 0x0000000406007c24 */ /* 0x001fca000f8e0200 */
[----:B------:R-:W-:-:S13]  /*0050*/  ISETP.GT.AND P0, PT, R0, 0x2ae8f, PT ;  /* 0x0002ae8f0000780c */ /* 0x000fda0003f04270 */
[----:B------:R-:W-:Y:S05]  /*0060*/  @P0 EXIT ;  /* 0x000000000000094d */ /* 0x000fea0003800000 */
[----:B------:R-:W0:Y:S01]  /*0070*/  I2F.U32.RP R4, R6 ;  /* 0x0000000600047306 */ /* 0x000e220000209000 */
[----:B------:R-:W-:Y:S01]  /*0080*/  ISETP.NE.U32.AND P2, PT, R6, RZ, PT ;  /* 0x000000ff0600720c */ /* 0x000fe20003f45070 */
[----:B------:R-:W1:Y:S06]  /*0090*/  LDCU.64 UR4, c[0x0][0x358] ;  /* 0x00006b00ff0477ac */ /* 0x000e6c0008000a00 */
[----:B0-----:R-:W0:Y:S02]  /*00a0*/  MUFU.RCP R4, R4 ;  /* 0x0000000400047308 */ /* 0x001e240000001000 */
[----:B0-----:R-:W-:-:S06]  /*00b0*/  IADD3 R2, PT, PT, R4, 0xffffffe, RZ ;  /* 0x0ffffffe04027810 */ /* 0x001fcc0007ffe0ff */
[----:B------:R0:W2:Y:S02]  /*00c0*/  F2I.FTZ.U32.TRUNC.NTZ R3, R2 ;  /* 0x0000000200037305 */ /* 0x0000a4000021f000 */
[----:B0-----:R-:W-:Y:S01]  /*00d0*/  IMAD.MOV.U32 R2, RZ, RZ, RZ ;  /* 0x000000ffff027224 */ /* 0x001fe200078e00ff */
[----:B--2---:R-:W-:-:S05]  /*00e0*/  IADD3 R5, PT, PT, RZ, -R3, RZ ;  /* 0x80000003ff057210 */ /* 0x004fca0007ffe0ff */
[----:B------:R-:W-:-:S04]  /*00f0*/  IMAD R5, R5, R6, RZ ;  /* 0x0000000605057224 */ /* 0x000fc800078e02ff */
[----:B------:R-:W-:-:S06]  /*0100*/  IMAD.HI.U32 R3, R3, R5, R2 ;  /* 0x0000000503037227 */ /* 0x000fcc00078e0002 */
[----:B------:R-:W-:-:S05]  /*0110*/  IMAD.HI.U32 R5, R3, R0, RZ ;  /* 0x0000000003057227 */ /* 0x000fca00078e00ff */
[----:B------:R-:W-:-:S05]  /*0120*/  IADD3 R3, PT, PT, -R5, RZ, RZ ;  /* 0x000000ff05037210 */ /* 0x000fca0007ffe1ff */
[----:B------:R-:W-:-:S05]  /*0130*/  IMAD R3, R6, R3, R0 ;  /* 0x0000000306037224 */ /* 0x000fca00078e0200 */
[----:B------:R-:W-:-:S13]  /*0140*/  ISETP.GE.U32.AND P0, PT, R3, R6, PT ;  /* 0x000000060300720c */ /* 0x000fda0003f06070 */
[----:B------:R-:W-:Y:S01]  /*0150*/  @P0 IMAD.IADD R3, R3, 0x1, -R6 ;  /* 0x0000000103030824 */ /* 0x000fe200078e0a06 */
[----:B------:R-:W-:-:S04]  /*0160*/  @P0 IADD3 R5, PT, PT, R5, 0x1, RZ ;  /* 0x0000000105050810 */ /* 0x000fc80007ffe0ff */
[-C--:B------:R-:W-:Y:S02]  /*0170*/  ISETP.GE.U32.AND P1, PT, R3, R6.reuse, PT ;  /* 0x000000060300720c */ /* 0x080fe40003f26070 */
[----:B------:R-:W0:Y:S11]  /*0180*/  LDC.64 R2, c[0x0][0x388] ;  /* 0x0000e200ff027b82 */ /* 0x000e360000000a00 */
[----:B------:R-:W-:Y:S01]  /*0190*/  @P1 VIADD R5, R5, 0x1 ;  /* 0x0000000105051836 */ /* 0x000fe20000000000 */
[----:B------:R-:W-:-:S04]  /*01a0*/  @!P2 LOP3.LUT R5, RZ, R6, RZ, 0x33, !PT ;  /* 0x00000006ff05a212 */ /* 0x000fc800078e33ff */
[----:B------:R-:W-:-:S05]  /*01b0*/  IADD3 R7, PT, PT, -R5, RZ, RZ ;  /* 0x000000ff05077210 */ /* 0x000fca0007ffe1ff */
[----:B------:R-:W-:-:S04]  /*01c0*/  IMAD R0, R6, R7, R0 ;  /* 0x0000000706007224 */ /* 0x000fc800078e0200 */
[----:B------:R-:W-:-:S04]  /*01d0*/  IMAD R7, R0, 0x104, R5 ;  /* 0x0000010400077824 */ /* 0x000fc800078e0205 */
[----:B0-----:R-:W-:-:S06]  /*01e0*/  IMAD.WIDE R2, R7, 0x4, R2 ;  /* 0x0000000407027825 */ /* 0x001fcc00078e0202 */
[----:B-1----:R-:W2:Y:S02]  /*01f0*/  LDG.E R2, desc[UR4][R2.64] ;  /* 0x0000000402027981 */ /* 0x002ea4000c1e1900 */
[----:B--2---:R-:W-:-:S13]  /*0200*/  ISETP.NE.AND P0, PT, R2, 0x1, PT ;  /* 0x000000010200780c */ /* 0x004fda0003f05270 */
[----:B------:R-:W-:Y:S05]  /*0210*/  @P0 EXIT ;  /* 0x000000000000094d */ /* 0x000fea0003800000 */
[----:B------:R-:W0:Y:S02]  /*0220*/  LDC.64 R2, c[0x0][0x380] ;  /* 0x0000e000ff027b82 */ /* 0x000e240000000a00 */
[----:B0-----:R-:W-:-:S06]  /*0230*/  IMAD.WIDE R2, R0, 0x4, R2 ;  /* 0x0000000400027825 */ /* 0x001fcc00078e0202 */
[----:B------:R-:W2:Y:S02]  /*0240*/  LDG.E R2, desc[UR4][R2.64] ;  /* 0x0000000402027981 */ /* 0x000ea4000c1e1900 */
[----:B--2---:R-:W-:-:S13]  /*0250*/  ISETP.NE.AND P0, PT, R2, 0x1, PT ;  /* 0x000000010200780c */ /* 0x004fda0003f05270 */
[----:B------:R-:W-:Y:S05]  /*0260*/  @P0 EXIT ;  /* 0x000000000000094d */ /* 0x000fea0003800000 */
[----:B------:R-:W0:Y:S02]  /*0270*/  LDC.64 R2, c[0x0][0x390] ;  /* 0x0000e400ff027b82 */ /* 0x000e240000000a00 */
[----:B0-----:R-:W-:-:S05]  /*0280*/  IMAD.WIDE R2, R5, 0x4, R2 ;  /* 0x0000000405027825 */ /* 0x001fca00078e0202 */
[----:B------:R-:W2:Y:S02]  /*0290*/  LDG.E R0, desc[UR4][R2.64] ;  /* 0x0000000402007981 */ /* 0x000ea4000c1e1900 */
[----:B--2---:R-:W-:-:S05]  /*02a0*/  IADD3 R5, PT, PT, R0, 0x1, RZ ;  /* 0x0000000100057810 */ /* 0x004fca0007ffe0ff */
[----:B------:R-:W-:Y:S01]  /*02b0*/  STG.E desc[UR4][R2.64], R5 ;  /* 0x0000000502007986 */ /* 0x000fe2000c101904 */
[----:B------:R-:W-:Y:S05]  /*02c0*/  EXIT ;  /* 0x000000000000794d */ /* 0x000fea0003800000 */
.L_x_0:
[----:B------:R-:W-:-:S00]  /*02d0*/  BRA `(.L_x_0) ;  /* 0xfffffffc00fc7947 */ /* 0x000fc0000383ffff */
[----:B------:R-:W-:-:S00]  /*02e0*/  NOP ;  /* 0x0000000000007918 */ /* 0x000fc00000000000 */
        /* <DEDUP_REMOVED lines=9> */
.L_x_1:


//--------------------- .nv.shared.reserved.0     --------------------------
	.section	.nv.shared.reserved.0,"aw",@nobits
	.weak		__nv_reservedSMEM_offset_0_alias
	.size		__nv_reservedSMEM_offset_0_alias, 0, 64
	.other		__nv_reservedSMEM_offset_0_alias,@"STO_CUDA_RESERVED_SHARED STV_DEFAULT"
__nv_reservedSMEM_offset_0_alias:
	.zero		0
	.zero		64


//--------------------- .nv.constant0.mult        --------------------------
	.section	.nv.constant0.mult,"a",@progbits
	.sectionflags	@""
	.align	4
.nv.constant0.mult:
	.zero		920


//--------------------- SYMBOLS --------------------------

	.type		.nv.reservedSmem.offset0,@object
	.size		.nv.reservedSmem.offset0,0x4
